//
// Generated by NVIDIA NVVM Compiler
//
// Compiler Build ID: CL-36424714
// Cuda compilation tools, release 13.0, V13.0.88
// Based on NVVM 20.0.0
//

.version 9.0
.target sm_100
.address_size 64

	// .globl	_Z7myindexv
.extern .func  (.param .b32 func_retval0) vprintf
(
	.param .b64 vprintf_param_0,
	.param .b64 vprintf_param_1
)
;
.global .align 1 .b8 $str[70] = {98, 105, 100, 120, 120, 58, 32, 37, 100, 44, 32, 98, 105, 100, 120, 121, 58, 32, 37, 100, 44, 32, 116, 105, 100, 120, 58, 32, 37, 100, 44, 32, 116, 105, 100, 121, 58, 32, 37, 100, 44, 32, 114, 111, 119, 58, 32, 37, 100, 44, 32, 99, 111, 108, 58, 32, 37, 100, 44, 32, 102, 105, 100, 120, 58, 32, 37, 100, 10};

.visible .entry _Z7myindexv()
{
	.local .align 8 .b8 	__local_depot0[32];
	.reg .b64 	%SP;
	.reg .b64 	%SPL;
	.reg .b32 	%r<14>;
	.reg .b64 	%rd<5>;

	mov.u64 	%SPL, __local_depot0;
	cvta.local.u64 	%SP, %SPL;
	add.u64 	%rd1, %SP, 0;
	add.u64 	%rd2, %SPL, 0;
	mov.u32 	%r1, %tid.x;
	mov.u32 	%r2, %tid.y;
	mov.u32 	%r3, %ctaid.x;
	mov.u32 	%r4, %ctaid.y;
	mov.u32 	%r5, %ntid.y;
	mad.lo.s32 	%r6, %r5, %r4, %r2;
	mov.u32 	%r7, %ntid.x;
	mad.lo.s32 	%r8, %r7, %r3, %r1;
	mov.u32 	%r9, %nctaid.x;
	mul.lo.s32 	%r10, %r9, %r7;
	mad.lo.s32 	%r11, %r10, %r6, %r8;
	st.local.v2.u32 	[%rd2], {%r3, %r4};
	st.local.v2.u32 	[%rd2+8], {%r1, %r2};
	st.local.v2.u32 	[%rd2+16], {%r6, %r8};
	st.local.u32 	[%rd2+24], %r11;
	mov.u64 	%rd3, $str;
	cvta.global.u64 	%rd4, %rd3;
	{ // callseq 0, 0
	.param .b64 param0;
	st.param.b64 	[param0], %rd4;
	.param .b64 param1;
	st.param.b64 	[param1], %rd1;
	.param .b32 retval0;
	call.uni (retval0), 
	vprintf, 
	(
	param0, 
	param1
	);
	ld.param.b32 	%r12, [retval0];
	} // callseq 0
	ret;

}


// ===== COMPILED SASS (sm_100) =====

	.target	sm_100

	.elftype	@"ET_EXEC"


//--------------------- .note.nv.tkinfo           --------------------------
	.section	.note.nv.tkinfo,"",@"SHT_NOTE"
	.sectionflags	@"SHF_NOTE_NV_TKINFO"
	.tkinfo
        /*0018*/ 	.word	0x00000002
        /*0030*/ 	.string	""
        /*0030*/ 	.string	"ptxas"
        /*0030*/ 	.string	"Cuda compilation tools, release 13.0, V13.0.88"
        /*0030*/ 	.string	"Build cuda_13.0.r13.0/compiler.36424714_0"
        /*0030*/ 	.string	"-arch sm_100 -m 64 "



//--------------------- .note.nv.cuinfo           --------------------------
	.section	.note.nv.cuinfo,"",@"SHT_NOTE"
	.sectionflags	@"SHF_NOTE_NV_CUINFO"
        /*0018*/ 	.short	0x0002
        /*001a*/ 	.short	0x0064
        /*001c*/ 	.short	0x0082
	.zero		2


//--------------------- .nv.info                  --------------------------
	.section	.nv.info,"",@"SHT_CUDA_INFO"
	.align	4


	//----- nvinfo : EIATTR_REGCOUNT
	.align		4
        /*0000*/ 	.byte	0x04, 0x2f
        /*0002*/ 	.short	(.L_2 - .L_1)
	.align		4
.L_1:
        /*0004*/ 	.word	index@(_Z7myindexv)
        /*0008*/ 	.word	0x00000018


	//----- nvinfo : EIATTR_FRAME_SIZE
	.align		4
.L_2:
        /*000c*/ 	.byte	0x04, 0x11
        /*000e*/ 	.short	(.L_4 - .L_3)
	.align		4
.L_3:
        /*0010*/ 	.word	index@(_Z7myindexv)
        /*0014*/ 	.word	0x00000020


	//----- nvinfo : EIATTR_MIN_STACK_SIZE
	.align		4
.L_4:
        /*0018*/ 	.byte	0x04, 0x12
        /*001a*/ 	.short	(.L_6 - .L_5)
	.align		4
.L_5:
        /*001c*/ 	.word	index@(_Z7myindexv)
        /*0020*/ 	.word	0x00000020
.L_6:


//--------------------- .nv.compat                --------------------------
	.section	.nv.compat,"",@"SHT_CUDA_COMPAT_INFO"
	.align	4
        /*0000*/ 	.byte	0x02, 0x09, 0x00, 0x00, 0x02, 0x02, 0x01, 0x00, 0x02, 0x05, 0x05, 0x00, 0x03, 0x07, 0x01, 0x01
        /*0010*/ 	.byte	0x02, 0x03, 0x00, 0x00, 0x02, 0x06, 0x01, 0x00, 0x04, 0x0b, 0x08, 0x00, 0x09, 0x00, 0x00, 0x00
        /*0020*/ 	.byte	0x00, 0x00, 0x00, 0x00


//--------------------- .nv.info._Z7myindexv      --------------------------
	.section	.nv.info._Z7myindexv,"",@"SHT_CUDA_INFO"
	.sectionflags	@""
	.align	4


	//----- nvinfo : EIATTR_CUDA_API_VERSION
	.align		4
        /*0000*/ 	.byte	0x04, 0x37
        /*0002*/ 	.short	(.L_8 - .L_7)
.L_7:
        /*0004*/ 	.word	0x00000082


	//----- nvinfo : EIATTR_SPARSE_MMA_MASK
	.align		4
.L_8:
        /*0008*/ 	.byte	0x03, 0x50
        /*000a*/ 	.short	0x0000


	//----- nvinfo : EIATTR_MAXREG_COUNT
	.align		4
        /*000c*/ 	.byte	0x03, 0x1b
        /*000e*/ 	.short	0x00ff


	//----- nvinfo : EIATTR_EXTERNS
	.align		4
        /*0010*/ 	.byte	0x04, 0x0f
        /*0012*/ 	.short	(.L_10 - .L_9)


	//   ....[0]....
	.align		4
.L_9:
        /*0014*/ 	.word	index@(vprintf)


	//----- nvinfo : EIATTR_MERCURY_ISA_VERSION
	.align		4
.L_10:
        /*0018*/ 	.byte	0x03, 0x5f
        /*001a*/ 	.short	0x0101


	//----- nvinfo : EIATTR_VRC_CTA_INIT_COUNT
	.align		4
        /*001c*/ 	.byte	0x02, 0x4a
	.zero		1
	.zero		1


	//----- nvinfo : EIATTR_SYSCALL_OFFSETS
	.align		4
        /*0020*/ 	.byte	0x04, 0x46
        /*0022*/ 	.short	(.L_12 - .L_11)


	//   ....[0]....
.L_11:
        /*0024*/ 	.word	0x000001b0


	//----- nvinfo : EIATTR_EXIT_INSTR_OFFSETS
	.align		4
.L_12:
        /*0028*/ 	.byte	0x04, 0x1c
        /*002a*/ 	.short	(.L_14 - .L_13)


	//   ....[0]....
.L_13:
        /*002c*/ 	.word	0x000001c0


	//----- nvinfo : EIATTR_SW_WAR
	.align		4
.L_14:
        /*0030*/ 	.byte	0x04, 0x36
        /*0032*/ 	.short	(.L_16 - .L_15)
.L_15:
        /*0034*/ 	.word	0x00000008
.L_16:


//--------------------- .nv.callgraph             --------------------------
	.section	.nv.callgraph,"",@"SHT_CUDA_CALLGRAPH"
	.align	4
	.sectionentsize	8
	.align		4
        /*0000*/ 	.word	0x00000000
	.align		4
        /*0004*/ 	.word	0xffffffff
	.align		4
        /*0008*/ 	.word	index@(_Z7myindexv)
	.align		4
        /*000c*/ 	.word	index@(vprintf)
	.align		4
        /*0010*/ 	.word	0x00000000
	.align		4
        /*0014*/ 	.word	0xfffffffe
	.align		4
        /*0018*/ 	.word	0x00000000
	.align		4
        /*001c*/ 	.word	0xfffffffd
	.align		4
        /*0020*/ 	.word	0x00000000
	.align		4
        /*0024*/ 	.word	0xfffffffc


//--------------------- .nv.constant4             --------------------------
	.section	.nv.constant4,"a",@progbits
	.align	8
	.align		8
.nv.constant4:
        /*0000*/ 	.dword	vprintf
	.align		8
        /*0008*/ 	.dword	$str


//--------------------- .text._Z7myindexv         --------------------------
	.section	.text._Z7myindexv,"ax",@progbits
	.align	128
        .global         _Z7myindexv
        .type           _Z7myindexv,@function
        .size           _Z7myindexv,(.L_x_2 - _Z7myindexv)
        .other          _Z7myindexv,@"STO_CUDA_ENTRY STV_DEFAULT"
_Z7myindexv:
.text._Z7myindexv:
[----:B------:R-:W0:Y:S01]  /*0000*/  LDC R1, c[0x0][0x37c] ;  /* 0x0000df00ff017b82 */ /* 0x000e220000000800 */
[----:B------:R-:W1:Y:S01]  /*0010*/  S2R R12, SR_CTAID.X ;  /* 0x00000000000c7919 */ /* 0x000e620000002500 */
[----:B------:R-:W2:Y:S01]  /*0020*/  LDCU UR6, c[0x0][0x2fc] ;  /* 0x00005f80ff0677ac */ /* 0x000ea20008000800 */
[----:B------:R-:W-:Y:S01]  /*0030*/  MOV R8, 0x0 ;  /* 0x0000000000087802 */ /* 0x000fe20000000f00 */
[----:B0-----:R-:W-:Y:S01]  /*0040*/  VIADD R1, R1, 0xffffffe0 ;  /* 0xffffffe001017836 */ /* 0x001fe20000000000 */
[----:B------:R-:W1:Y:S01]  /*0050*/  S2R R13, SR_CTAID.Y ;  /* 0x00000000000d7919 */ /* 0x000e620000002600 */
[----:B------:R-:W0:Y:S01]  /*0060*/  LDCU UR5, c[0x0][0x364] ;  /* 0x00006c80ff0577ac */ /* 0x000e220008000800 */
[----:B------:R-:W0:Y:S01]  /*0070*/  S2R R11, SR_TID.Y ;  /* 0x00000000000b7919 */ /* 0x000e220000002200 */
[----:B------:R-:W3:Y:S01]  /*0080*/  LDCU UR7, c[0x0][0x360] ;  /* 0x00006c00ff0777ac */ /* 0x000ee20008000800 */
[----:B------:R-:W4:Y:S01]  /*0090*/  LDC.64 R8, c[0x4][R8] ;  /* 0x0100000008087b82 */ /* 0x000f220000000a00 */
[----:B------:R-:W5:Y:S01]  /*00a0*/  S2R R10, SR_TID.X ;  /* 0x00000000000a7919 */ /* 0x000f620000002100 */
[----:B------:R-:W3:Y:S01]  /*00b0*/  LDCU UR4, c[0x0][0x370] ;  /* 0x00006e00ff0477ac */ /* 0x000ee20008000800 */
[----:B------:R-:W2:Y:S01]  /*00c0*/  LDCU.64 UR8, c[0x4][0x8] ;  /* 0x01000100ff0877ac */ /* 0x000ea20008000a00 */
[----:B---3--:R-:W-:Y:S01]  /*00d0*/  UIMAD UR4, UR7, UR4, URZ ;  /* 0x00000004070472a4 */ /* 0x008fe2000f8e02ff */
[----:B--2---:R-:W-:Y:S01]  /*00e0*/  IMAD.U32 R4, RZ, RZ, UR8 ;  /* 0x00000008ff047e24 */ /* 0x004fe2000f8e00ff */
[----:B-1----:R1:W-:Y:S01]  /*00f0*/  STL.64 [R1], R12 ;  /* 0x0000000c01007387 */ /* 0x0023e20000100a00 */
[----:B------:R-:W-:Y:S01]  /*0100*/  MOV R5, UR9 ;  /* 0x0000000900057c02 */ /* 0x000fe20008000f00 */
[----:B0-----:R-:W-:Y:S01]  /*0110*/  IMAD R2, R13, UR5, R11 ;  /* 0x000000050d027c24 */ /* 0x001fe2000f8e020b */
[----:B------:R-:W0:Y:S01]  /*0120*/  LDCU UR5, c[0x0][0x2f8] ;  /* 0x00005f00ff0577ac */ /* 0x000e220008000800 */
[----:B-----5:R-:W-:Y:S01]  /*0130*/  IMAD R3, R12, UR7, R10 ;  /* 0x000000070c037c24 */ /* 0x020fe2000f8e020a */
[----:B------:R1:W-:Y:S03]  /*0140*/  STL.64 [R1+0x8], R10 ;  /* 0x0000080a01007387 */ /* 0x0003e60000100a00 */
[----:B------:R-:W-:Y:S01]  /*0150*/  IMAD R0, R2, UR4, R3 ;  /* 0x0000000402007c24 */ /* 0x000fe2000f8e0203 */
[----:B------:R1:W-:Y:S04]  /*0160*/  STL.64 [R1+0x10], R2 ;  /* 0x0000100201007387 */ /* 0x0003e80000100a00 */
[----:B------:R1:W-:Y:S01]  /*0170*/  STL [R1+0x18], R0 ;  /* 0x0000180001007387 */ /* 0x0003e20000100800 */
[----:B0-----:R-:W-:-:S04]  /*0180*/  IADD3 R6, P0, PT, R1, UR5, RZ ;  /* 0x0000000501067c10 */ /* 0x001fc8000ff1e0ff */
[----:B-1--4-:R-:W-:-:S09]  /*0190*/  IADD3.X R7, PT, PT, RZ, UR6, RZ, P0, !PT ;  /* 0x00000006ff077c10 */ /* 0x012fd200087fe4ff */
[----:B------:R-:W-:-:S07]  /*01a0*/  LEPC R20, `(.L_x_0) ;  /* 0x000000001014794e */ /* 0x000fce0000000000 */
[----:B------:R-:W-:Y:S05]  /*01b0*/  CALL.ABS.NOINC R8 ;  /* 0x0000000008007343 */ /* 0x000fea0003c00000 */
.L_x_0:
[----:B------:R-:W-:Y:S05]  /*01c0*/  EXIT ;  /* 0x000000000000794d */ /* 0x000fea0003800000 */
.L_x_1:
[----:B------:R-:W-:-:S00]  /*01d0*/  BRA `(.L_x_1) ;  /* 0xfffffffc00fc7947 */ /* 0x000fc0000383ffff */
[----:B------:R-:W-:-:S00]  /*01e0*/  NOP ;  /* 0x0000000000007918 */ /* 0x000fc00000000000 */
        /* <DEDUP_REMOVED lines=9> */
.L_x_2:


//--------------------- .nv.global.init           --------------------------
	.section	.nv.global.init,"aw",@progbits
.nv.global.init:
	.type		$str,@object
	.size		$str,(.L_0 - $str)
$str:
        /*0000*/ 	.byte	0x62, 0x69, 0x64, 0x78, 0x78, 0x3a, 0x20, 0x25, 0x64, 0x2c, 0x20, 0x62, 0x69, 0x64, 0x78, 0x79
        /*0010*/ 	.byte	0x3a, 0x20, 0x25, 0x64, 0x2c, 0x20, 0x74, 0x69, 0x64, 0x78, 0x3a, 0x20, 0x25, 0x64, 0x2c, 0x20
        /*0020*/ 	.byte	0x74, 0x69, 0x64, 0x79, 0x3a, 0x20, 0x25, 0x64, 0x2c, 0x20, 0x72, 0x6f, 0x77, 0x3a, 0x20, 0x25
        /*0030*/ 	.byte	0x64, 0x2c, 0x20, 0x63, 0x6f, 0x6c, 0x3a, 0x20, 0x25, 0x64, 0x2c, 0x20, 0x66, 0x69, 0x64, 0x78
        /*0040*/ 	.byte	0x3a, 0x20, 0x25, 0x64, 0x0a, 0x00
.L_0:


//--------------------- .nv.shared.reserved.0     --------------------------
	.section	.nv.shared.reserved.0,"aw",@nobits
	.weak		__nv_reservedSMEM_offset_0_alias
	.size		__nv_reservedSMEM_offset_0_alias, 0, 64
	.other		__nv_reservedSMEM_offset_0_alias,@"STO_CUDA_RESERVED_SHARED STV_DEFAULT"
__nv_reservedSMEM_offset_0_alias:
	.zero		0
	.zero		64


//--------------------- .nv.constant0._Z7myindexv --------------------------
	.section	.nv.constant0._Z7myindexv,"a",@progbits
	.sectionflags	@""
	.align	4
.nv.constant0._Z7myindexv:
	.zero		896


//--------------------- SYMBOLS --------------------------

	.type		.nv.reservedSmem.offset0,@object
	.size		.nv.reservedSmem.offset0,0x4
	.type		vprintf,@function
